//
// Generated by NVIDIA NVVM Compiler
//
// Compiler Build ID: CL-36424714
// Cuda compilation tools, release 13.0, V13.0.88
// Based on NVVM 20.0.0
//

.version 9.0
.target sm_100
.address_size 64

	// .globl	_Z7prescanPfS_i
.extern .shared .align 16 .b8 temp[];

.visible .entry _Z7prescanPfS_i(
	.param .u64 .ptr .align 1 _Z7prescanPfS_i_param_0,
	.param .u64 .ptr .align 1 _Z7prescanPfS_i_param_1,
	.param .u32 _Z7prescanPfS_i_param_2
)
{
	.reg .pred 	%p<8>;
	.reg .b32 	%r<71>;
	.reg .b32 	%f<11>;
	.reg .b64 	%rd<13>;

	ld.param.u64 	%rd1, [_Z7prescanPfS_i_param_0];
	ld.param.u64 	%rd2, [_Z7prescanPfS_i_param_1];
	ld.param.u32 	%r17, [_Z7prescanPfS_i_param_2];
	cvta.to.global.u64 	%rd3, %rd2;
	mov.u32 	%r1, %tid.x;
	shr.u32 	%r19, %r17, 31;
	add.s32 	%r20, %r17, %r19;
	shr.s32 	%r2, %r20, 1;
	add.s32 	%r21, %r2, %r1;
	shr.u32 	%r22, %r1, 4;
	shr.s32 	%r23, %r21, 4;
	mul.wide.u32 	%rd4, %r1, 4;
	add.s64 	%rd5, %rd3, %rd4;
	ld.global.f32 	%f1, [%rd5];
	add.s32 	%r24, %r22, %r1;
	shl.b32 	%r25, %r24, 2;
	mov.u32 	%r26, temp;
	add.s32 	%r3, %r26, %r25;
	st.shared.f32 	[%r3], %f1;
	mul.wide.s32 	%rd6, %r2, 4;
	add.s64 	%rd7, %rd5, %rd6;
	ld.global.f32 	%f2, [%rd7];
	add.s32 	%r27, %r23, %r21;
	shl.b32 	%r28, %r27, 2;
	add.s32 	%r4, %r26, %r28;
	st.shared.f32 	[%r4], %f2;
	shr.s32 	%r66, %r17, 1;
	setp.lt.s32 	%p1, %r66, 1;
	mov.b32 	%r68, 1;
	@%p1 bra 	$L__BB0_5;
	shl.b32 	%r30, %r1, 1;
	or.b32  	%r6, %r30, 1;
	mov.b32 	%r68, 1;
$L__BB0_2:
	bar.sync 	0;
	setp.ge.s32 	%p2, %r1, %r66;
	@%p2 bra 	$L__BB0_4;
	mul.lo.s32 	%r31, %r68, %r6;
	add.s32 	%r32, %r31, -1;
	add.s32 	%r33, %r31, %r68;
	add.s32 	%r34, %r32, %r68;
	shr.s32 	%r35, %r32, 4;
	add.s32 	%r36, %r35, %r31;
	shr.s32 	%r37, %r34, 4;
	add.s32 	%r38, %r37, %r33;
	shl.b32 	%r39, %r36, 2;
	add.s32 	%r41, %r26, %r39;
	ld.shared.f32 	%f3, [%r41+-4];
	shl.b32 	%r42, %r38, 2;
	add.s32 	%r43, %r26, %r42;
	ld.shared.f32 	%f4, [%r43+-4];
	add.f32 	%f5, %f3, %f4;
	st.shared.f32 	[%r43+-4], %f5;
$L__BB0_4:
	shl.b32 	%r68, %r68, 1;
	shr.u32 	%r10, %r66, 1;
	setp.gt.u32 	%p3, %r66, 1;
	mov.u32 	%r66, %r10;
	@%p3 bra 	$L__BB0_2;
$L__BB0_5:
	setp.ne.s32 	%p4, %r1, 0;
	@%p4 bra 	$L__BB0_7;
	add.s32 	%r44, %r17, -1;
	shr.s32 	%r45, %r44, 4;
	add.s32 	%r46, %r45, %r17;
	shl.b32 	%r47, %r46, 2;
	add.s32 	%r49, %r26, %r47;
	mov.b32 	%r50, 0;
	st.shared.u32 	[%r49+-4], %r50;
$L__BB0_7:
	setp.lt.s32 	%p5, %r17, 2;
	@%p5 bra 	$L__BB0_12;
	shl.b32 	%r52, %r1, 1;
	or.b32  	%r12, %r52, 1;
	mov.b32 	%r69, 1;
$L__BB0_9:
	shr.u32 	%r68, %r68, 1;
	bar.sync 	0;
	setp.ge.u32 	%p6, %r1, %r69;
	@%p6 bra 	$L__BB0_11;
	mul.lo.s32 	%r53, %r68, %r12;
	add.s32 	%r54, %r53, -1;
	add.s32 	%r55, %r53, %r68;
	add.s32 	%r56, %r54, %r68;
	shr.s32 	%r57, %r54, 4;
	add.s32 	%r58, %r57, %r53;
	shr.s32 	%r59, %r56, 4;
	add.s32 	%r60, %r59, %r55;
	shl.b32 	%r61, %r58, 2;
	add.s32 	%r63, %r26, %r61;
	ld.shared.f32 	%f6, [%r63+-4];
	shl.b32 	%r64, %r60, 2;
	add.s32 	%r65, %r26, %r64;
	ld.shared.f32 	%f7, [%r65+-4];
	st.shared.f32 	[%r63+-4], %f7;
	add.f32 	%f8, %f6, %f7;
	st.shared.f32 	[%r65+-4], %f8;
$L__BB0_11:
	shl.b32 	%r69, %r69, 1;
	setp.lt.s32 	%p7, %r69, %r17;
	@%p7 bra 	$L__BB0_9;
$L__BB0_12:
	cvta.to.global.u64 	%rd8, %rd1;
	bar.sync 	0;
	ld.shared.f32 	%f9, [%r3];
	add.s64 	%rd10, %rd8, %rd4;
	st.global.f32 	[%rd10], %f9;
	ld.shared.f32 	%f10, [%r4];
	add.s64 	%rd12, %rd10, %rd6;
	st.global.f32 	[%rd12], %f10;
	ret;

}


// ===== COMPILED SASS (sm_100) =====

	.target	sm_100

	.elftype	@"ET_EXEC"


//--------------------- .note.nv.tkinfo           --------------------------
	.section	.note.nv.tkinfo,"",@"SHT_NOTE"
	.sectionflags	@"SHF_NOTE_NV_TKINFO"
	.tkinfo
        /*0018*/ 	.word	0x00000002
        /*0030*/ 	.string	""
        /*0030*/ 	.string	"ptxas"
        /*0030*/ 	.string	"Cuda compilation tools, release 13.0, V13.0.88"
        /*0030*/ 	.string	"Build cuda_13.0.r13.0/compiler.36424714_0"
        /*0030*/ 	.string	"-arch sm_100 -m 64 "



//--------------------- .note.nv.cuinfo           --------------------------
	.section	.note.nv.cuinfo,"",@"SHT_NOTE"
	.sectionflags	@"SHF_NOTE_NV_CUINFO"
        /*0018*/ 	.short	0x0002
        /*001a*/ 	.short	0x0064
        /*001c*/ 	.short	0x0082
	.zero		2


//--------------------- .nv.info                  --------------------------
	.section	.nv.info,"",@"SHT_CUDA_INFO"
	.align	4


	//----- nvinfo : EIATTR_REGCOUNT
	.align		4
        /*0000*/ 	.byte	0x04, 0x2f
        /*0002*/ 	.short	(.L_1 - .L_0)
	.align		4
.L_0:
        /*0004*/ 	.word	index@(_Z7prescanPfS_i)
        /*0008*/ 	.word	0x0000000e


	//----- nvinfo : EIATTR_FRAME_SIZE
	.align		4
.L_1:
        /*000c*/ 	.byte	0x04, 0x11
        /*000e*/ 	.short	(.L_3 - .L_2)
	.align		4
.L_2:
        /*0010*/ 	.word	index@(_Z7prescanPfS_i)
        /*0014*/ 	.word	0x00000000


	//----- nvinfo : EIATTR_MIN_STACK_SIZE
	.align		4
.L_3:
        /*0018*/ 	.byte	0x04, 0x12
        /*001a*/ 	.short	(.L_5 - .L_4)
	.align		4
.L_4:
        /*001c*/ 	.word	index@(_Z7prescanPfS_i)
        /*0020*/ 	.word	0x00000000
.L_5:


//--------------------- .nv.compat                --------------------------
	.section	.nv.compat,"",@"SHT_CUDA_COMPAT_INFO"
	.align	4
        /*0000*/ 	.byte	0x02, 0x09, 0x00, 0x00, 0x02, 0x02, 0x01, 0x00, 0x02, 0x05, 0x05, 0x00, 0x03, 0x07, 0x01, 0x01
        /*0010*/ 	.byte	0x02, 0x03, 0x00, 0x00, 0x02, 0x06, 0x01, 0x00, 0x04, 0x0b, 0x08, 0x00, 0x09, 0x00, 0x00, 0x00
        /*0020*/ 	.byte	0x00, 0x00, 0x00, 0x00


//--------------------- .nv.info._Z7prescanPfS_i  --------------------------
	.section	.nv.info._Z7prescanPfS_i,"",@"SHT_CUDA_INFO"
	.sectionflags	@""
	.align	4


	//----- nvinfo : EIATTR_CUDA_API_VERSION
	.align		4
        /*0000*/ 	.byte	0x04, 0x37
        /*0002*/ 	.short	(.L_7 - .L_6)
.L_6:
        /*0004*/ 	.word	0x00000082


	//----- nvinfo : EIATTR_KPARAM_INFO
	.align		4
.L_7:
        /*0008*/ 	.byte	0x04, 0x17
        /*000a*/ 	.short	(.L_9 - .L_8)
.L_8:
        /*000c*/ 	.word	0x00000000
        /*0010*/ 	.short	0x0002
        /*0012*/ 	.short	0x0010
        /*0014*/ 	.byte	0x00, 0xf0, 0x11, 0x00


	//----- nvinfo : EIATTR_KPARAM_INFO
	.align		4
.L_9:
        /*0018*/ 	.byte	0x04, 0x17
        /*001a*/ 	.short	(.L_11 - .L_10)
.L_10:
        /*001c*/ 	.word	0x00000000
        /*0020*/ 	.short	0x0001
        /*0022*/ 	.short	0x0008
        /*0024*/ 	.byte	0x00, 0xf5, 0x21, 0x00


	//----- nvinfo : EIATTR_KPARAM_INFO
	.align		4
.L_11:
        /*0028*/ 	.byte	0x04, 0x17
        /*002a*/ 	.short	(.L_13 - .L_12)
.L_12:
        /*002c*/ 	.word	0x00000000
        /*0030*/ 	.short	0x0000
        /*0032*/ 	.short	0x0000
        /*0034*/ 	.byte	0x00, 0xf5, 0x21, 0x00


	//----- nvinfo : EIATTR_SPARSE_MMA_MASK
	.align		4
.L_13:
        /*0038*/ 	.byte	0x03, 0x50
        /*003a*/ 	.short	0x0000


	//----- nvinfo : EIATTR_MAXREG_COUNT
	.align		4
        /*003c*/ 	.byte	0x03, 0x1b
        /*003e*/ 	.short	0x00ff


	//----- nvinfo : EIATTR_NUM_BARRIERS
	.align		4
        /*0040*/ 	.byte	0x02, 0x4c
        /*0042*/ 	.byte	0x01
	.zero		1


	//----- nvinfo : EIATTR_MERCURY_ISA_VERSION
	.align		4
        /*0044*/ 	.byte	0x03, 0x5f
        /*0046*/ 	.short	0x0101


	//----- nvinfo : EIATTR_VRC_CTA_INIT_COUNT
	.align		4
        /*0048*/ 	.byte	0x02, 0x4a
	.zero		1
	.zero		1


	//----- nvinfo : EIATTR_EXIT_INSTR_OFFSETS
	.align		4
        /*004c*/ 	.byte	0x04, 0x1c
        /*004e*/ 	.short	(.L_15 - .L_14)


	//   ....[0]....
.L_14:
        /*0050*/ 	.word	0x00000590


	//----- nvinfo : EIATTR_CRS_STACK_SIZE
	.align		4
.L_15:
        /*0054*/ 	.byte	0x04, 0x1e
        /*0056*/ 	.short	(.L_17 - .L_16)
.L_16:
        /*0058*/ 	.word	0x00000000


	//----- nvinfo : EIATTR_CBANK_PARAM_SIZE
	.align		4
.L_17:
        /*005c*/ 	.byte	0x03, 0x19
        /*005e*/ 	.short	0x0014


	//----- nvinfo : EIATTR_PARAM_CBANK
	.align		4
        /*0060*/ 	.byte	0x04, 0x0a
        /*0062*/ 	.short	(.L_19 - .L_18)
	.align		4
.L_18:
        /*0064*/ 	.word	index@(.nv.constant0._Z7prescanPfS_i)
        /*0068*/ 	.short	0x0380
        /*006a*/ 	.short	0x0014


	//----- nvinfo : EIATTR_SW_WAR
	.align		4
.L_19:
        /*006c*/ 	.byte	0x04, 0x36
        /*006e*/ 	.short	(.L_21 - .L_20)
.L_20:
        /*0070*/ 	.word	0x00000008
.L_21:


//--------------------- .nv.callgraph             --------------------------
	.section	.nv.callgraph,"",@"SHT_CUDA_CALLGRAPH"
	.align	4
	.sectionentsize	8
	.align		4
        /*0000*/ 	.word	0x00000000
	.align		4
        /*0004*/ 	.word	0xffffffff
	.align		4
        /*0008*/ 	.word	0x00000000
	.align		4
        /*000c*/ 	.word	0xfffffffe
	.align		4
        /*0010*/ 	.word	0x00000000
	.align		4
        /*0014*/ 	.word	0xfffffffd
	.align		4
        /*0018*/ 	.word	0x00000000
	.align		4
        /*001c*/ 	.word	0xfffffffc


//--------------------- .text._Z7prescanPfS_i     --------------------------
	.section	.text._Z7prescanPfS_i,"ax",@progbits
	.align	128
        .global         _Z7prescanPfS_i
        .type           _Z7prescanPfS_i,@function
        .size           _Z7prescanPfS_i,(.L_x_9 - _Z7prescanPfS_i)
        .other          _Z7prescanPfS_i,@"STO_CUDA_ENTRY STV_DEFAULT"
_Z7prescanPfS_i:
.text._Z7prescanPfS_i:
[----:B------:R-:W-:Y:S01]  /*0000*/  LDC R1, c[0x0][0x37c] ;  /* 0x0000df00ff017b82 */ /* 0x000fe20000000800 */
[----:B------:R-:W0:Y:S07]  /*0010*/  S2R R0, SR_TID.X ;  /* 0x0000000000007919 */ /* 0x000e2e0000002100 */
[----:B------:R-:W1:Y:S01]  /*0020*/  LDC R10, c[0x0][0x390] ;  /* 0x0000e400ff0a7b82 */ /* 0x000e620000000800 */
[----:B------:R-:W2:Y:S07]  /*0030*/  LDCU.64 UR8, c[0x0][0x358] ;  /* 0x00006b00ff0877ac */ /* 0x000eae0008000a00 */
[----:B------:R-:W0:Y:S01]  /*0040*/  LDC.64 R6, c[0x0][0x388] ;  /* 0x0000e200ff067b82 */ /* 0x000e220000000a00 */
[----:B-1----:R-:W-:-:S04]  /*0050*/  LEA.HI R3, R10, R10, RZ, 0x1 ;  /* 0x0000000a0a037211 */ /* 0x002fc800078f08ff */
[----:B------:R-:W-:Y:S01]  /*0060*/  SHF.R.S32.HI R3, RZ, 0x1, R3 ;  /* 0x00000001ff037819 */ /* 0x000fe20000011403 */
[----:B0-----:R-:W-:-:S04]  /*0070*/  IMAD.WIDE.U32 R6, R0, 0x4, R6 ;  /* 0x0000000400067825 */ /* 0x001fc800078e0006 */
[C---:B------:R-:W-:Y:S02]  /*0080*/  IMAD.WIDE R8, R3.reuse, 0x4, R6 ;  /* 0x0000000403087825 */ /* 0x040fe400078e0206 */
[----:B--2---:R-:W2:Y:S04]  /*0090*/  LDG.E R7, desc[UR8][R6.64] ;  /* 0x0000000806077981 */ /* 0x004ea8000c1e1900 */
[----:B------:R-:W3:Y:S01]  /*00a0*/  LDG.E R9, desc[UR8][R8.64] ;  /* 0x0000000808097981 */ /* 0x000ee2000c1e1900 */
[----:B------:R-:W0:Y:S01]  /*00b0*/  S2UR UR5, SR_CgaCtaId ;  /* 0x00000000000579c3 */ /* 0x000e220000008800 */
[----:B------:R-:W-:Y:S01]  /*00c0*/  UMOV UR4, 0x400 ;  /* 0x0000040000047882 */ /* 0x000fe20000000000 */
[----:B------:R-:W-:Y:S01]  /*00d0*/  IMAD.IADD R2, R3, 0x1, R0 ;  /* 0x0000000103027824 */ /* 0x000fe200078e0200 */
[----:B------:R-:W-:-:S04]  /*00e0*/  LEA.HI R4, R0, R0, RZ, 0x1c ;  /* 0x0000000000047211 */ /* 0x000fc800078fe0ff */
[----:B------:R-:W-:Y:S01]  /*00f0*/  LEA.HI.SX32 R5, R2, R2, 0x1c ;  /* 0x0000000202057211 */ /* 0x000fe200078fe2ff */
[----:B0-----:R-:W-:-:S03]  /*0100*/  ULEA UR4, UR5, UR4, 0x18 ;  /* 0x0000000405047291 */ /* 0x001fc6000f8ec0ff */
[----:B------:R-:W-:-:S03]  /*0110*/  UMOV UR5, 0x1 ;  /* 0x0000000100057882 */ /* 0x000fc60000000000 */
[----:B------:R-:W-:Y:S02]  /*0120*/  LEA R2, R4, UR4, 0x2 ;  /* 0x0000000404027c11 */ /* 0x000fe4000f8e10ff */
[----:B------:R-:W-:Y:S02]  /*0130*/  LEA R4, R5, UR4, 0x2 ;  /* 0x0000000405047c11 */ /* 0x000fe4000f8e10ff */
[----:B------:R-:W-:-:S04]  /*0140*/  SHF.R.S32.HI R5, RZ, 0x1, R10 ;  /* 0x00000001ff057819 */ /* 0x000fc8000001140a */
[----:B------:R-:W-:Y:S01]  /*0150*/  ISETP.GE.AND P0, PT, R5, 0x1, PT ;  /* 0x000000010500780c */ /* 0x000fe20003f06270 */
[----:B--2---:R0:W-:Y:S04]  /*0160*/  STS [R2], R7 ;  /* 0x0000000702007388 */ /* 0x0041e80000000800 */
[----:B---3--:R0:W-:Y:S08]  /*0170*/  STS [R4], R9 ;  /* 0x0000000904007388 */ /* 0x0081f00000000800 */
[----:B------:R-:W-:Y:S05]  /*0180*/  @!P0 BRA `(.L_x_0) ;  /* 0x00000000005c8947 */ /* 0x000fea0003800000 */
[----:B------:R-:W-:Y:S01]  /*0190*/  LEA R10, R0, 0x1, 0x1 ;  /* 0x00000001000a7811 */ /* 0x000fe200078e08ff */
[----:B------:R-:W-:-:S06]  /*01a0*/  UMOV UR5, 0x1 ;  /* 0x0000000100057882 */ /* 0x000fcc0000000000 */
.L_x_3:
[----:B------:R-:W-:Y:S01]  /*01b0*/  BAR.SYNC.DEFER_BLOCKING 0x0 ;  /* 0x0000000000007b1d */ /* 0x000fe20000010000 */
[----:B------:R-:W-:Y:S02]  /*01c0*/  ISETP.GE.AND P0, PT, R0, R5, PT ;  /* 0x000000050000720c */ /* 0x000fe40003f06270 */
[----:B------:R-:W-:-:S03]  /*01d0*/  ISETP.GT.U32.AND P1, PT, R5, 0x1, PT ;  /* 0x000000010500780c */ /* 0x000fc60003f24070 */
[----:B------:R-:W-:Y:S08]  /*01e0*/  BSSY.RECONVERGENT B0, `(.L_x_1) ;  /* 0x000000e000007945 */ /* 0x000ff00003800200 */
[----:B-1----:R-:W-:Y:S05]  /*01f0*/  @P0 BRA `(.L_x_2) ;  /* 0x0000000000300947 */ /* 0x002fea0003800000 */
[----:B------:R-:W-:-:S04]  /*0200*/  IMAD R6, R10, UR5, RZ ;  /* 0x000000050a067c24 */ /* 0x000fc8000f8e02ff */
[C---:B0-----:R-:W-:Y:S02]  /*0210*/  VIADD R7, R6.reuse, 0xffffffff ;  /* 0xffffffff06077836 */ /* 0x041fe40000000000 */
[----:B------:R-:W-:Y:S02]  /*0220*/  VIADD R8, R6, UR5 ;  /* 0x0000000506087c36 */ /* 0x000fe40008000000 */
[C---:B------:R-:W-:Y:S01]  /*0230*/  VIADD R9, R7.reuse, UR5 ;  /* 0x0000000507097c36 */ /* 0x040fe20008000000 */
[----:B------:R-:W-:-:S04]  /*0240*/  LEA.HI.SX32 R6, R7, R6, 0x1c ;  /* 0x0000000607067211 */ /* 0x000fc800078fe2ff */
[----:B------:R-:W-:Y:S02]  /*0250*/  LEA.HI.SX32 R8, R9, R8, 0x1c ;  /* 0x0000000809087211 */ /* 0x000fe400078fe2ff */
[----:B------:R-:W-:Y:S02]  /*0260*/  LEA R6, R6, UR4, 0x2 ;  /* 0x0000000406067c11 */ /* 0x000fe4000f8e10ff */
[----:B------:R-:W-:-:S04]  /*0270*/  LEA R8, R8, UR4, 0x2 ;  /* 0x0000000408087c11 */ /* 0x000fc8000f8e10ff */
[----:B------:R-:W-:Y:S04]  /*0280*/  LDS R6, [R6+-0x4] ;  /* 0xfffffc0006067984 */ /* 0x000fe80000000800 */
[----:B------:R-:W0:Y:S02]  /*0290*/  LDS R7, [R8+-0x4] ;  /* 0xfffffc0008077984 */ /* 0x000e240000000800 */
[----:B0-----:R-:W-:-:S05]  /*02a0*/  FADD R7, R6, R7 ;  /* 0x0000000706077221 */ /* 0x001fca0000000000 */
[----:B------:R1:W-:Y:S02]  /*02b0*/  STS [R8+-0x4], R7 ;  /* 0xfffffc0708007388 */ /* 0x0003e40000000800 */
.L_x_2:
[----:B------:R-:W-:Y:S05]  /*02c0*/  BSYNC.RECONVERGENT B0 ;  /* 0x0000000000007941 */ /* 0x000fea0003800200 */
.L_x_1:
[----:B------:R-:W-:Y:S01]  /*02d0*/  USHF.L.U32 UR5, UR5, 0x1, URZ ;  /* 0x0000000105057899 */ /* 0x000fe200080006ff */
[----:B------:R-:W-:Y:S01]  /*02e0*/  SHF.R.U32.HI R5, RZ, 0x1, R5 ;  /* 0x00000001ff057819 */ /* 0x000fe20000011605 */
[----:B------:R-:W-:Y:S10]  /*02f0*/  @P1 BRA `(.L_x_3) ;  /* 0xfffffffc00ac1947 */ /* 0x000ff4000383ffff */
.L_x_0:
[----:B------:R-:W2:Y:S01]  /*0300*/  LDC R6, c[0x0][0x390] ;  /* 0x0000e400ff067b82 */ /* 0x000ea20000000800 */
[----:B------:R-:W-:-:S13]  /*0310*/  ISETP.NE.AND P0, PT, R0, RZ, PT ;  /* 0x000000ff0000720c */ /* 0x000fda0003f05270 */
[----:B--2---:R-:W-:-:S05]  /*0320*/  @!P0 VIADD R5, R6, 0xffffffff ;  /* 0xffffffff06058836 */ /* 0x004fca0000000000 */
[----:B------:R-:W-:-:S04]  /*0330*/  @!P0 LEA.HI.SX32 R5, R5, R6, 0x1c ;  /* 0x0000000605058211 */ /* 0x000fc800078fe2ff */
[----:B------:R-:W-:-:S05]  /*0340*/  @!P0 LEA R5, R5, UR4, 0x2 ;  /* 0x0000000405058c11 */ /* 0x000fca000f8e10ff */
[----:B------:R2:W-:Y:S01]  /*0350*/  @!P0 STS [R5+-0x4], RZ ;  /* 0xfffffcff05008388 */ /* 0x0005e20000000800 */
[----:B------:R-:W-:-:S13]  /*0360*/  ISETP.GE.AND P0, PT, R6, 0x2, PT ;  /* 0x000000020600780c */ /* 0x000fda0003f06270 */
[----:B--2---:R-:W-:Y:S05]  /*0370*/  @!P0 BRA `(.L_x_4) ;  /* 0x0000000000648947 */ /* 0x004fea0003800000 */
[----:B0-----:R-:W-:Y:S01]  /*0380*/  LEA R9, R0, 0x1, 0x1 ;  /* 0x0000000100097811 */ /* 0x001fe200078e08ff */
[----:B------:R-:W0:Y:S01]  /*0390*/  LDCU UR7, c[0x0][0x390] ;  /* 0x00007200ff0777ac */ /* 0x000e220008000800 */
[----:B------:R-:W-:-:S05]  /*03a0*/  UMOV UR6, 0x1 ;  /* 0x0000000100067882 */ /* 0x000fca0000000000 */
.L_x_7:
[----:B------:R-:W-:Y:S01]  /*03b0*/  BAR.SYNC.DEFER_BLOCKING 0x0 ;  /* 0x0000000000007b1d */ /* 0x000fe20000010000 */
[----:B------:R-:W-:Y:S01]  /*03c0*/  ISETP.GE.U32.AND P0, PT, R0, UR6, PT ;  /* 0x0000000600007c0c */ /* 0x000fe2000bf06070 */
[----:B------:R-:W-:Y:S02]  /*03d0*/  USHF.L.U32 UR6, UR6, 0x1, URZ ;  /* 0x0000000106067899 */ /* 0x000fe400080006ff */
[----:B------:R-:W-:Y:S02]  /*03e0*/  USHF.R.U32.HI UR5, URZ, 0x1, UR5 ;  /* 0x00000001ff057899 */ /* 0x000fe40008011605 */
[----:B------:R-:W-:Y:S08]  /*03f0*/  BSSY.RECONVERGENT B0, `(.L_x_5) ;  /* 0x000000f000007945 */ /* 0x000ff00003800200 */
[----:B--2---:R-:W-:Y:S05]  /*0400*/  @P0 BRA `(.L_x_6) ;  /* 0x0000000000340947 */ /* 0x004fea0003800000 */
[----:B------:R-:W-:-:S04]  /*0410*/  IMAD R5, R9, UR5, RZ ;  /* 0x0000000509057c24 */ /* 0x000fc8000f8e02ff */
[C---:B------:R-:W-:Y:S02]  /*0420*/  VIADD R6, R5.reuse, 0xffffffff ;  /* 0xffffffff05067836 */ /* 0x040fe40000000000 */
[----:B-1----:R-:W-:Y:S02]  /*0430*/  VIADD R7, R5, UR5 ;  /* 0x0000000505077c36 */ /* 0x002fe40008000000 */
[C---:B------:R-:W-:Y:S01]  /*0440*/  VIADD R8, R6.reuse, UR5 ;  /* 0x0000000506087c36 */ /* 0x040fe20008000000 */
[----:B------:R-:W-:-:S04]  /*0450*/  LEA.HI.SX32 R5, R6, R5, 0x1c ;  /* 0x0000000506057211 */ /* 0x000fc800078fe2ff */
[----:B------:R-:W-:Y:S02]  /*0460*/  LEA.HI.SX32 R7, R8, R7, 0x1c ;  /* 0x0000000708077211 */ /* 0x000fe400078fe2ff */
[----:B------:R-:W-:Y:S02]  /*0470*/  LEA R5, R5, UR4, 0x2 ;  /* 0x0000000405057c11 */ /* 0x000fe4000f8e10ff */
[----:B------:R-:W-:-:S03]  /*0480*/  LEA R7, R7, UR4, 0x2 ;  /* 0x0000000407077c11 */ /* 0x000fc6000f8e10ff */
[----:B------:R-:W-:Y:S04]  /*0490*/  LDS R6, [R5+-0x4] ;  /* 0xfffffc0005067984 */ /* 0x000fe80000000800 */
[----:B------:R-:W1:Y:S02]  /*04a0*/  LDS R8, [R7+-0x4] ;  /* 0xfffffc0007087984 */ /* 0x000e640000000800 */
[----:B-1----:R-:W-:Y:S02]  /*04b0*/  FADD R6, R6, R8 ;  /* 0x0000000806067221 */ /* 0x002fe40000000000 */
[----:B------:R2:W-:Y:S04]  /*04c0*/  STS [R5+-0x4], R8 ;  /* 0xfffffc0805007388 */ /* 0x0005e80000000800 */
[----:B------:R2:W-:Y:S02]  /*04d0*/  STS [R7+-0x4], R6 ;  /* 0xfffffc0607007388 */ /* 0x0005e40000000800 */
.L_x_6:
[----:B0-----:R-:W-:Y:S05]  /*04e0*/  BSYNC.RECONVERGENT B0 ;  /* 0x0000000000007941 */ /* 0x001fea0003800200 */
.L_x_5:
[----:B------:R-:W-:-:S09]  /*04f0*/  UISETP.GE.AND UP0, UPT, UR6, UR7, UPT ;  /* 0x000000070600728c */ /* 0x000fd2000bf06270 */
[----:B------:R-:W-:Y:S05]  /*0500*/  BRA.U !UP0, `(.L_x_7) ;  /* 0xfffffffd08a87547 */ /* 0x000fea000b83ffff */
.L_x_4:
[----:B------:R-:W-:Y:S08]  /*0510*/  BAR.SYNC.DEFER_BLOCKING 0x0 ;  /* 0x0000000000007b1d */ /* 0x000ff00000010000 */
[----:B012---:R-:W0:Y:S01]  /*0520*/  LDC.64 R6, c[0x0][0x380] ;  /* 0x0000e000ff067b82 */ /* 0x007e220000000a00 */
[----:B------:R-:W1:Y:S04]  /*0530*/  LDS R5, [R2] ;  /* 0x0000000002057984 */ /* 0x000e680000000800 */
[----:B------:R-:W2:Y:S01]  /*0540*/  LDS R11, [R4] ;  /* 0x00000000040b7984 */ /* 0x000ea20000000800 */
[----:B0-----:R-:W-:-:S04]  /*0550*/  IMAD.WIDE.U32 R6, R0, 0x4, R6 ;  /* 0x0000000400067825 */ /* 0x001fc800078e0006 */
[----:B------:R-:W-:Y:S01]  /*0560*/  IMAD.WIDE R8, R3, 0x4, R6 ;  /* 0x0000000403087825 */ /* 0x000fe200078e0206 */
[----:B-1----:R-:W-:Y:S04]  /*0570*/  STG.E desc[UR8][R6.64], R5 ;  /* 0x0000000506007986 */ /* 0x002fe8000c101908 */
[----:B--2---:R-:W-:Y:S01]  /*0580*/  STG.E desc[UR8][R8.64], R11 ;  /* 0x0000000b08007986 */ /* 0x004fe2000c101908 */
[----:B------:R-:W-:Y:S05]  /*0590*/  EXIT ;  /* 0x000000000000794d */ /* 0x000fea0003800000 */
.L_x_8:
[----:B------:R-:W-:-:S00]  /*05a0*/  BRA `(.L_x_8) ;  /* 0xfffffffc00fc7947 */ /* 0x000fc0000383ffff */
[----:B------:R-:W-:-:S00]  /*05b0*/  NOP ;  /* 0x0000000000007918 */ /* 0x000fc00000000000 */
        /* <DEDUP_REMOVED lines=12> */
.L_x_9:


//--------------------- .nv.shared._Z7prescanPfS_i --------------------------
	.section	.nv.shared._Z7prescanPfS_i,"aw",@nobits
	.sectionflags	@""
	.align	16
	.zero		1024


//--------------------- .nv.shared.reserved.0     --------------------------
	.section	.nv.shared.reserved.0,"aw",@nobits
	.weak		__nv_reservedSMEM_offset_0_alias
	.size		__nv_reservedSMEM_offset_0_alias, 0, 64
	.other		__nv_reservedSMEM_offset_0_alias,@"STO_CUDA_RESERVED_SHARED STV_DEFAULT"
__nv_reservedSMEM_offset_0_alias:
	.zero		0
	.zero		64


//--------------------- .nv.constant0._Z7prescanPfS_i --------------------------
	.section	.nv.constant0._Z7prescanPfS_i,"a",@progbits
	.sectionflags	@""
	.align	4
.nv.constant0._Z7prescanPfS_i:
	.zero		916


//--------------------- SYMBOLS --------------------------

	.type		.nv.reservedSmem.offset0,@object
	.size		.nv.reservedSmem.offset0,0x4
	.type		.nv.reservedSmem.cap,@object
	.size		.nv.reservedSmem.cap,0x4
